//
// Generated by NVIDIA NVVM Compiler
//
// Compiler Build ID: CL-36424714
// Cuda compilation tools, release 13.0, V13.0.88
// Based on NVVM 20.0.0
//

.version 9.0
.target sm_100
.address_size 64

	// .globl	_Z14hello_from_gpuv
.extern .func  (.param .b32 func_retval0) vprintf
(
	.param .b64 vprintf_param_0,
	.param .b64 vprintf_param_1
)
;
.global .align 1 .b8 $str[30] = {72, 101, 108, 108, 111, 32, 87, 111, 114, 108, 100, 32, 102, 114, 111, 109, 32, 116, 104, 101, 32, 116, 104, 101, 32, 71, 80, 85, 10};
.global .align 1 .b8 $str$1[15] = {72, 111, 119, 32, 97, 114, 101, 32, 121, 111, 117, 32, 63, 10};

.visible .entry _Z14hello_from_gpuv()
{
	.reg .b32 	%r<5>;
	.reg .b64 	%rd<5>;

	mov.u64 	%rd1, $str;
	cvta.global.u64 	%rd2, %rd1;
	{ // callseq 0, 0
	.param .b64 param0;
	st.param.b64 	[param0], %rd2;
	.param .b64 param1;
	st.param.b64 	[param1], 0;
	.param .b32 retval0;
	call.uni (retval0), 
	vprintf, 
	(
	param0, 
	param1
	);
	ld.param.b32 	%r1, [retval0];
	} // callseq 0
	mov.u64 	%rd3, $str$1;
	cvta.global.u64 	%rd4, %rd3;
	{ // callseq 1, 0
	.param .b64 param0;
	st.param.b64 	[param0], %rd4;
	.param .b64 param1;
	st.param.b64 	[param1], 0;
	.param .b32 retval0;
	call.uni (retval0), 
	vprintf, 
	(
	param0, 
	param1
	);
	ld.param.b32 	%r3, [retval0];
	} // callseq 1
	ret;

}


// ===== COMPILED SASS (sm_100) =====

	.target	sm_100

	.elftype	@"ET_EXEC"


//--------------------- .note.nv.tkinfo           --------------------------
	.section	.note.nv.tkinfo,"",@"SHT_NOTE"
	.sectionflags	@"SHF_NOTE_NV_TKINFO"
	.tkinfo
        /*0018*/ 	.word	0x00000002
        /*0030*/ 	.string	""
        /*0030*/ 	.string	"ptxas"
        /*0030*/ 	.string	"Cuda compilation tools, release 13.0, V13.0.88"
        /*0030*/ 	.string	"Build cuda_13.0.r13.0/compiler.36424714_0"
        /*0030*/ 	.string	"-arch sm_100 -m 64 "



//--------------------- .note.nv.cuinfo           --------------------------
	.section	.note.nv.cuinfo,"",@"SHT_NOTE"
	.sectionflags	@"SHF_NOTE_NV_CUINFO"
        /*0018*/ 	.short	0x0002
        /*001a*/ 	.short	0x0064
        /*001c*/ 	.short	0x0082
	.zero		2


//--------------------- .nv.info                  --------------------------
	.section	.nv.info,"",@"SHT_CUDA_INFO"
	.align	4


	//----- nvinfo : EIATTR_REGCOUNT
	.align		4
        /*0000*/ 	.byte	0x04, 0x2f
        /*0002*/ 	.short	(.L_3 - .L_2)
	.align		4
.L_2:
        /*0004*/ 	.word	index@(_Z14hello_from_gpuv)
        /*0008*/ 	.word	0x00000018


	//----- nvinfo : EIATTR_FRAME_SIZE
	.align		4
.L_3:
        /*000c*/ 	.byte	0x04, 0x11
        /*000e*/ 	.short	(.L_5 - .L_4)
	.align		4
.L_4:
        /*0010*/ 	.word	index@(_Z14hello_from_gpuv)
        /*0014*/ 	.word	0x00000000


	//----- nvinfo : EIATTR_MIN_STACK_SIZE
	.align		4
.L_5:
        /*0018*/ 	.byte	0x04, 0x12
        /*001a*/ 	.short	(.L_7 - .L_6)
	.align		4
.L_6:
        /*001c*/ 	.word	index@(_Z14hello_from_gpuv)
        /*0020*/ 	.word	0x00000000
.L_7:


//--------------------- .nv.compat                --------------------------
	.section	.nv.compat,"",@"SHT_CUDA_COMPAT_INFO"
	.align	4
        /*0000*/ 	.byte	0x02, 0x09, 0x00, 0x00, 0x02, 0x02, 0x01, 0x00, 0x02, 0x05, 0x05, 0x00, 0x03, 0x07, 0x01, 0x01
        /*0010*/ 	.byte	0x02, 0x03, 0x00, 0x00, 0x02, 0x06, 0x01, 0x00, 0x04, 0x0b, 0x08, 0x00, 0x09, 0x00, 0x00, 0x00
        /*0020*/ 	.byte	0x00, 0x00, 0x00, 0x00


//--------------------- .nv.info._Z14hello_from_gpuv --------------------------
	.section	.nv.info._Z14hello_from_gpuv,"",@"SHT_CUDA_INFO"
	.sectionflags	@""
	.align	4


	//----- nvinfo : EIATTR_CUDA_API_VERSION
	.align		4
        /*0000*/ 	.byte	0x04, 0x37
        /*0002*/ 	.short	(.L_9 - .L_8)
.L_8:
        /*0004*/ 	.word	0x00000082


	//----- nvinfo : EIATTR_SPARSE_MMA_MASK
	.align		4
.L_9:
        /*0008*/ 	.byte	0x03, 0x50
        /*000a*/ 	.short	0x0000


	//----- nvinfo : EIATTR_MAXREG_COUNT
	.align		4
        /*000c*/ 	.byte	0x03, 0x1b
        /*000e*/ 	.short	0x00ff


	//----- nvinfo : EIATTR_EXTERNS
	.align		4
        /*0010*/ 	.byte	0x04, 0x0f
        /*0012*/ 	.short	(.L_11 - .L_10)


	//   ....[0]....
	.align		4
.L_10:
        /*0014*/ 	.word	index@(vprintf)


	//----- nvinfo : EIATTR_MERCURY_ISA_VERSION
	.align		4
.L_11:
        /*0018*/ 	.byte	0x03, 0x5f
        /*001a*/ 	.short	0x0101


	//----- nvinfo : EIATTR_VRC_CTA_INIT_COUNT
	.align		4
        /*001c*/ 	.byte	0x02, 0x4a
	.zero		1
	.zero		1


	//----- nvinfo : EIATTR_SYSCALL_OFFSETS
	.align		4
        /*0020*/ 	.byte	0x04, 0x46
        /*0022*/ 	.short	(.L_13 - .L_12)


	//   ....[0]....
.L_12:
        /*0024*/ 	.word	0x00000080


	//   ....[1]....
        /*0028*/ 	.word	0x000000f0


	//----- nvinfo : EIATTR_EXIT_INSTR_OFFSETS
	.align		4
.L_13:
        /*002c*/ 	.byte	0x04, 0x1c
        /*002e*/ 	.short	(.L_15 - .L_14)


	//   ....[0]....
.L_14:
        /*0030*/ 	.word	0x00000100


	//----- nvinfo : EIATTR_SW_WAR
	.align		4
.L_15:
        /*0034*/ 	.byte	0x04, 0x36
        /*0036*/ 	.short	(.L_17 - .L_16)
.L_16:
        /*0038*/ 	.word	0x00000008
.L_17:


//--------------------- .nv.callgraph             --------------------------
	.section	.nv.callgraph,"",@"SHT_CUDA_CALLGRAPH"
	.align	4
	.sectionentsize	8
	.align		4
        /*0000*/ 	.word	0x00000000
	.align		4
        /*0004*/ 	.word	0xffffffff
	.align		4
        /*0008*/ 	.word	index@(_Z14hello_from_gpuv)
	.align		4
        /*000c*/ 	.word	index@(vprintf)
	.align		4
        /*0010*/ 	.word	0x00000000
	.align		4
        /*0014*/ 	.word	0xfffffffe
	.align		4
        /*0018*/ 	.word	0x00000000
	.align		4
        /*001c*/ 	.word	0xfffffffd
	.align		4
        /*0020*/ 	.word	0x00000000
	.align		4
        /*0024*/ 	.word	0xfffffffc


//--------------------- .nv.constant4             --------------------------
	.section	.nv.constant4,"a",@progbits
	.align	8
	.align		8
.nv.constant4:
        /*0000*/ 	.dword	vprintf
	.align		8
        /*0008*/ 	.dword	$str
	.align		8
        /*0010*/ 	.dword	$str$1


//--------------------- .text._Z14hello_from_gpuv --------------------------
	.section	.text._Z14hello_from_gpuv,"ax",@progbits
	.align	128
        .global         _Z14hello_from_gpuv
        .type           _Z14hello_from_gpuv,@function
        .size           _Z14hello_from_gpuv,(.L_x_3 - _Z14hello_from_gpuv)
        .other          _Z14hello_from_gpuv,@"STO_CUDA_ENTRY STV_DEFAULT"
_Z14hello_from_gpuv:
.text._Z14hello_from_gpuv:
[----:B------:R-:W0:Y:S01]  /*0000*/  LDC R1, c[0x0][0x37c] ;  /* 0x0000df00ff017b82 */ /* 0x000e220000000800 */
[----:B------:R-:W-:Y:S01]  /*0010*/  MOV R2, 0x0 ;  /* 0x0000000000027802 */ /* 0x000fe20000000f00 */
[----:B------:R-:W1:Y:S01]  /*0020*/  LDCU.64 UR4, c[0x4][0x8] ;  /* 0x01000100ff0477ac */ /* 0x000e620008000a00 */
[----:B------:R-:W-:-:S05]  /*0030*/  CS2R R6, SRZ ;  /* 0x0000000000067805 */ /* 0x000fca000001ff00 */
[----:B------:R2:W3:Y:S01]  /*0040*/  LDC.64 R8, c[0x4][R2] ;  /* 0x0100000002087b82 */ /* 0x0004e20000000a00 */
[----:B-1----:R-:W-:Y:S02]  /*0050*/  IMAD.U32 R4, RZ, RZ, UR4 ;  /* 0x00000004ff047e24 */ /* 0x002fe4000f8e00ff */
[----:B--2---:R-:W-:-:S07]  /*0060*/  IMAD.U32 R5, RZ, RZ, UR5 ;  /* 0x00000005ff057e24 */ /* 0x004fce000f8e00ff */
[----:B------:R-:W-:-:S07]  /*0070*/  LEPC R20, `(.L_x_0) ;  /* 0x000000001014794e */ /* 0x000fce0000000000 */
[----:B0--3--:R-:W-:Y:S05]  /*0080*/  CALL.ABS.NOINC R8 ;  /* 0x0000000008007343 */ /* 0x009fea0003c00000 */
.L_x_0:
[----:B------:R-:W0:Y:S01]  /*0090*/  LDC.64 R2, c[0x4][R2] ;  /* 0x0100000002027b82 */ /* 0x000e220000000a00 */
[----:B------:R-:W1:Y:S01]  /*00a0*/  LDCU.64 UR4, c[0x4][0x10] ;  /* 0x01000200ff0477ac */ /* 0x000e620008000a00 */
[----:B------:R-:W-:Y:S01]  /*00b0*/  CS2R R6, SRZ ;  /* 0x0000000000067805 */ /* 0x000fe2000001ff00 */
[----:B-1----:R-:W-:Y:S02]  /*00c0*/  IMAD.U32 R4, RZ, RZ, UR4 ;  /* 0x00000004ff047e24 */ /* 0x002fe4000f8e00ff */
[----:B------:R-:W-:-:S07]  /*00d0*/  IMAD.U32 R5, RZ, RZ, UR5 ;  /* 0x00000005ff057e24 */ /* 0x000fce000f8e00ff */
[----:B------:R-:W-:-:S07]  /*00e0*/  LEPC R20, `(.L_x_1) ;  /* 0x000000001014794e */ /* 0x000fce0000000000 */
[----:B0-----:R-:W-:Y:S05]  /*00f0*/  CALL.ABS.NOINC R2 ;  /* 0x0000000002007343 */ /* 0x001fea0003c00000 */
.L_x_1:
[----:B------:R-:W-:Y:S05]  /*0100*/  EXIT ;  /* 0x000000000000794d */ /* 0x000fea0003800000 */
.L_x_2:
[----:B------:R-:W-:-:S00]  /*0110*/  BRA `(.L_x_2) ;  /* 0xfffffffc00fc7947 */ /* 0x000fc0000383ffff */
[----:B------:R-:W-:-:S00]  /*0120*/  NOP ;  /* 0x0000000000007918 */ /* 0x000fc00000000000 */
        /* <DEDUP_REMOVED lines=13> */
.L_x_3:


//--------------------- .nv.global.init           --------------------------
	.section	.nv.global.init,"aw",@progbits
.nv.global.init:
	.type		$str$1,@object
	.size		$str$1,($str - $str$1)
$str$1:
        /*0000*/ 	.byte	0x48, 0x6f, 0x77, 0x20, 0x61, 0x72, 0x65, 0x20, 0x79, 0x6f, 0x75, 0x20, 0x3f, 0x0a, 0x00
	.type		$str,@object
	.size		$str,(.L_0 - $str)
$str:
        /*000f*/ 	.byte	0x48, 0x65, 0x6c, 0x6c, 0x6f, 0x20, 0x57, 0x6f, 0x72, 0x6c, 0x64, 0x20, 0x66, 0x72, 0x6f, 0x6d
        /*001f*/ 	.byte	0x20, 0x74, 0x68, 0x65, 0x20, 0x74, 0x68, 0x65, 0x20, 0x47, 0x50, 0x55, 0x0a, 0x00
.L_0:


//--------------------- .nv.shared.reserved.0     --------------------------
	.section	.nv.shared.reserved.0,"aw",@nobits
	.weak		__nv_reservedSMEM_offset_0_alias
	.size		__nv_reservedSMEM_offset_0_alias, 0, 64
	.other		__nv_reservedSMEM_offset_0_alias,@"STO_CUDA_RESERVED_SHARED STV_DEFAULT"
__nv_reservedSMEM_offset_0_alias:
	.zero		0
	.zero		64


//--------------------- .nv.constant0._Z14hello_from_gpuv --------------------------
	.section	.nv.constant0._Z14hello_from_gpuv,"a",@progbits
	.sectionflags	@""
	.align	4
.nv.constant0._Z14hello_from_gpuv:
	.zero		896


//--------------------- SYMBOLS --------------------------

	.type		.nv.reservedSmem.offset0,@object
	.size		.nv.reservedSmem.offset0,0x4
	.type		vprintf,@function
